//
// Generated by NVIDIA NVVM Compiler
//
// Compiler Build ID: CL-36424714
// Cuda compilation tools, release 13.0, V13.0.88
// Based on NVVM 20.0.0
//

.version 9.0
.target sm_100
.address_size 64

	// .globl	square

.visible .entry square(
	.param .u64 .ptr .align 1 square_param_0,
	.param .u32 square_param_1
)
{
	.reg .pred 	%p<2>;
	.reg .b32 	%r<6>;
	.reg .b32 	%f<3>;
	.reg .b64 	%rd<5>;

	ld.param.u64 	%rd1, [square_param_0];
	ld.param.u32 	%r2, [square_param_1];
	mov.u32 	%r3, %ctaid.x;
	mov.u32 	%r4, %ntid.x;
	mov.u32 	%r5, %tid.x;
	mad.lo.s32 	%r1, %r3, %r4, %r5;
	setp.ge.s32 	%p1, %r1, %r2;
	@%p1 bra 	$L__BB0_2;
	cvta.to.global.u64 	%rd2, %rd1;
	mul.wide.s32 	%rd3, %r1, 4;
	add.s64 	%rd4, %rd2, %rd3;
	ld.global.f32 	%f1, [%rd4];
	mul.f32 	%f2, %f1, %f1;
	st.global.f32 	[%rd4], %f2;
$L__BB0_2:
	ret;

}


// ===== COMPILED SASS (sm_100) =====

	.target	sm_100

	.elftype	@"ET_EXEC"


//--------------------- .note.nv.tkinfo           --------------------------
	.section	.note.nv.tkinfo,"",@"SHT_NOTE"
	.sectionflags	@"SHF_NOTE_NV_TKINFO"
	.tkinfo
        /*0018*/ 	.word	0x00000002
        /*0030*/ 	.string	""
        /*0030*/ 	.string	"ptxas"
        /*0030*/ 	.string	"Cuda compilation tools, release 13.0, V13.0.88"
        /*0030*/ 	.string	"Build cuda_13.0.r13.0/compiler.36424714_0"
        /*0030*/ 	.string	"-arch sm_100 -m 64 "



//--------------------- .note.nv.cuinfo           --------------------------
	.section	.note.nv.cuinfo,"",@"SHT_NOTE"
	.sectionflags	@"SHF_NOTE_NV_CUINFO"
        /*0018*/ 	.short	0x0002
        /*001a*/ 	.short	0x0064
        /*001c*/ 	.short	0x0082
	.zero		2


//--------------------- .nv.info                  --------------------------
	.section	.nv.info,"",@"SHT_CUDA_INFO"
	.align	4


	//----- nvinfo : EIATTR_REGCOUNT
	.align		4
        /*0000*/ 	.byte	0x04, 0x2f
        /*0002*/ 	.short	(.L_1 - .L_0)
	.align		4
.L_0:
        /*0004*/ 	.word	index@(square)
        /*0008*/ 	.word	0x00000008


	//----- nvinfo : EIATTR_FRAME_SIZE
	.align		4
.L_1:
        /*000c*/ 	.byte	0x04, 0x11
        /*000e*/ 	.short	(.L_3 - .L_2)
	.align		4
.L_2:
        /*0010*/ 	.word	index@(square)
        /*0014*/ 	.word	0x00000000


	//----- nvinfo : EIATTR_MIN_STACK_SIZE
	.align		4
.L_3:
        /*0018*/ 	.byte	0x04, 0x12
        /*001a*/ 	.short	(.L_5 - .L_4)
	.align		4
.L_4:
        /*001c*/ 	.word	index@(square)
        /*0020*/ 	.word	0x00000000
.L_5:


//--------------------- .nv.compat                --------------------------
	.section	.nv.compat,"",@"SHT_CUDA_COMPAT_INFO"
	.align	4
        /*0000*/ 	.byte	0x02, 0x09, 0x00, 0x00, 0x02, 0x02, 0x01, 0x00, 0x02, 0x05, 0x05, 0x00, 0x03, 0x07, 0x01, 0x01
        /*0010*/ 	.byte	0x02, 0x03, 0x00, 0x00, 0x02, 0x06, 0x01, 0x00, 0x04, 0x0b, 0x08, 0x00, 0x09, 0x00, 0x00, 0x00
        /*0020*/ 	.byte	0x00, 0x00, 0x00, 0x00


//--------------------- .nv.info.square           --------------------------
	.section	.nv.info.square,"",@"SHT_CUDA_INFO"
	.sectionflags	@""
	.align	4


	//----- nvinfo : EIATTR_CUDA_API_VERSION
	.align		4
        /*0000*/ 	.byte	0x04, 0x37
        /*0002*/ 	.short	(.L_7 - .L_6)
.L_6:
        /*0004*/ 	.word	0x00000082


	//----- nvinfo : EIATTR_KPARAM_INFO
	.align		4
.L_7:
        /*0008*/ 	.byte	0x04, 0x17
        /*000a*/ 	.short	(.L_9 - .L_8)
.L_8:
        /*000c*/ 	.word	0x00000000
        /*0010*/ 	.short	0x0001
        /*0012*/ 	.short	0x0008
        /*0014*/ 	.byte	0x00, 0xf0, 0x11, 0x00


	//----- nvinfo : EIATTR_KPARAM_INFO
	.align		4
.L_9:
        /*0018*/ 	.byte	0x04, 0x17
        /*001a*/ 	.short	(.L_11 - .L_10)
.L_10:
        /*001c*/ 	.word	0x00000000
        /*0020*/ 	.short	0x0000
        /*0022*/ 	.short	0x0000
        /*0024*/ 	.byte	0x00, 0xf5, 0x21, 0x00


	//----- nvinfo : EIATTR_SPARSE_MMA_MASK
	.align		4
.L_11:
        /*0028*/ 	.byte	0x03, 0x50
        /*002a*/ 	.short	0x0000


	//----- nvinfo : EIATTR_MAXREG_COUNT
	.align		4
        /*002c*/ 	.byte	0x03, 0x1b
        /*002e*/ 	.short	0x00ff


	//----- nvinfo : EIATTR_MERCURY_ISA_VERSION
	.align		4
        /*0030*/ 	.byte	0x03, 0x5f
        /*0032*/ 	.short	0x0101


	//----- nvinfo : EIATTR_VRC_CTA_INIT_COUNT
	.align		4
        /*0034*/ 	.byte	0x02, 0x4a
	.zero		1
	.zero		1


	//----- nvinfo : EIATTR_EXIT_INSTR_OFFSETS
	.align		4
        /*0038*/ 	.byte	0x04, 0x1c
        /*003a*/ 	.short	(.L_13 - .L_12)


	//   ....[0]....
.L_12:
        /*003c*/ 	.word	0x00000070


	//   ....[1]....
        /*0040*/ 	.word	0x000000e0


	//----- nvinfo : EIATTR_CBANK_PARAM_SIZE
	.align		4
.L_13:
        /*0044*/ 	.byte	0x03, 0x19
        /*0046*/ 	.short	0x000c


	//----- nvinfo : EIATTR_PARAM_CBANK
	.align		4
        /*0048*/ 	.byte	0x04, 0x0a
        /*004a*/ 	.short	(.L_15 - .L_14)
	.align		4
.L_14:
        /*004c*/ 	.word	index@(.nv.constant0.square)
        /*0050*/ 	.short	0x0380
        /*0052*/ 	.short	0x000c


	//----- nvinfo : EIATTR_SW_WAR
	.align		4
.L_15:
        /*0054*/ 	.byte	0x04, 0x36
        /*0056*/ 	.short	(.L_17 - .L_16)
.L_16:
        /*0058*/ 	.word	0x00000008
.L_17:


//--------------------- .nv.callgraph             --------------------------
	.section	.nv.callgraph,"",@"SHT_CUDA_CALLGRAPH"
	.align	4
	.sectionentsize	8
	.align		4
        /*0000*/ 	.word	0x00000000
	.align		4
        /*0004*/ 	.word	0xffffffff
	.align		4
        /*0008*/ 	.word	0x00000000
	.align		4
        /*000c*/ 	.word	0xfffffffe
	.align		4
        /*0010*/ 	.word	0x00000000
	.align		4
        /*0014*/ 	.word	0xfffffffd
	.align		4
        /*0018*/ 	.word	0x00000000
	.align		4
        /*001c*/ 	.word	0xfffffffc


//--------------------- .text.square              --------------------------
	.section	.text.square,"ax",@progbits
	.align	128
        .global         square
        .type           square,@function
        .size           square,(.L_x_1 - square)
        .other          square,@"STO_CUDA_ENTRY STV_DEFAULT"
square:
.text.square:
[----:B------:R-:W-:Y:S01]  /*0000*/  LDC R1, c[0x0][0x37c] ;  /* 0x0000df00ff017b82 */ /* 0x000fe20000000800 */
[----:B------:R-:W0:Y:S07]  /*0010*/  S2R R0, SR_TID.X ;  /* 0x0000000000007919 */ /* 0x000e2e0000002100 */
[----:B------:R-:W0:Y:S01]  /*0020*/  S2UR UR4, SR_CTAID.X ;  /* 0x00000000000479c3 */ /* 0x000e220000002500 */
[----:B------:R-:W1:Y:S07]  /*0030*/  LDCU UR5, c[0x0][0x388] ;  /* 0x00007100ff0577ac */ /* 0x000e6e0008000800 */
[----:B------:R-:W0:Y:S02]  /*0040*/  LDC R5, c[0x0][0x360] ;  /* 0x0000d800ff057b82 */ /* 0x000e240000000800 */
[----:B0-----:R-:W-:-:S05]  /*0050*/  IMAD R5, R5, UR4, R0 ;  /* 0x0000000405057c24 */ /* 0x001fca000f8e0200 */
[----:B-1----:R-:W-:-:S13]  /*0060*/  ISETP.GE.AND P0, PT, R5, UR5, PT ;  /* 0x0000000505007c0c */ /* 0x002fda000bf06270 */
[----:B------:R-:W-:Y:S05]  /*0070*/  @P0 EXIT ;  /* 0x000000000000094d */ /* 0x000fea0003800000 */
[----:B------:R-:W0:Y:S01]  /*0080*/  LDC.64 R2, c[0x0][0x380] ;  /* 0x0000e000ff027b82 */ /* 0x000e220000000a00 */
[----:B------:R-:W1:Y:S01]  /*0090*/  LDCU.64 UR4, c[0x0][0x358] ;  /* 0x00006b00ff0477ac */ /* 0x000e620008000a00 */
[----:B0-----:R-:W-:-:S05]  /*00a0*/  IMAD.WIDE R2, R5, 0x4, R2 ;  /* 0x0000000405027825 */ /* 0x001fca00078e0202 */
[----:B-1----:R-:W2:Y:S02]  /*00b0*/  LDG.E R0, desc[UR4][R2.64] ;  /* 0x0000000402007981 */ /* 0x002ea4000c1e1900 */
[----:B--2---:R-:W-:-:S05]  /*00c0*/  FMUL R5, R0, R0 ;  /* 0x0000000000057220 */ /* 0x004fca0000400000 */
[----:B------:R-:W-:Y:S01]  /*00d0*/  STG.E desc[UR4][R2.64], R5 ;  /* 0x0000000502007986 */ /* 0x000fe2000c101904 */
[----:B------:R-:W-:Y:S05]  /*00e0*/  EXIT ;  /* 0x000000000000794d */ /* 0x000fea0003800000 */
.L_x_0:
[----:B------:R-:W-:-:S00]  /*00f0*/  BRA `(.L_x_0) ;  /* 0xfffffffc00fc7947 */ /* 0x000fc0000383ffff */
[----:B------:R-:W-:-:S00]  /*0100*/  NOP ;  /* 0x0000000000007918 */ /* 0x000fc00000000000 */
[----:B------:R-:W-:-:S00]  /*0110*/  NOP ;  /* 0x0000000000007918 */ /* 0x000fc00000000000 */
[----:B------:R-:W-:-:S00]  /*0120*/  NOP ;  /* 0x0000000000007918 */ /* 0x000fc00000000000 */
[----:B------:R-:W-:-:S00]  /*0130*/  NOP ;  /* 0x0000000000007918 */ /* 0x000fc00000000000 */
[----:B------:R-:W-:-:S00]  /*0140*/  NOP ;  /* 0x0000000000007918 */ /* 0x000fc00000000000 */
[----:B------:R-:W-:-:S00]  /*0150*/  NOP ;  /* 0x0000000000007918 */ /* 0x000fc00000000000 */
[----:B------:R-:W-:-:S00]  /*0160*/  NOP ;  /* 0x0000000000007918 */ /* 0x000fc00000000000 */
[----:B------:R-:W-:-:S00]  /*0170*/  NOP ;  /* 0x0000000000007918 */ /* 0x000fc00000000000 */
.L_x_1:


//--------------------- .nv.shared.reserved.0     --------------------------
	.section	.nv.shared.reserved.0,"aw",@nobits
	.weak		__nv_reservedSMEM_offset_0_alias
	.size		__nv_reservedSMEM_offset_0_alias, 0, 64
	.other		__nv_reservedSMEM_offset_0_alias,@"STO_CUDA_RESERVED_SHARED STV_DEFAULT"
__nv_reservedSMEM_offset_0_alias:
	.zero		0
	.zero		64


//--------------------- .nv.constant0.square      --------------------------
	.section	.nv.constant0.square,"a",@progbits
	.sectionflags	@""
	.align	4
.nv.constant0.square:
	.zero		908


//--------------------- SYMBOLS --------------------------

	.type		.nv.reservedSmem.offset0,@object
	.size		.nv.reservedSmem.offset0,0x4
